	.headerflags	@"EF_CUDA_TEXMODE_UNIFIED EF_CUDA_64BIT_ADDRESS EF_CUDA_ACCELERATORS EF_CUDA_SM90 EF_CUDA_VIRTUAL_SM(EF_CUDA_SM90)"
	.elftype	@"ET_EXEC"


//--------------------- .nv.info                  --------------------------
	.section	.nv.info,"",@"SHT_CUDA_INFO"
	.align	4


	//----- nvinfo : EIATTR_REGCOUNT
	.align		4
        /*0000*/ 	.byte	0x04, 0x2f
        /*0002*/ 	.short	(.L_1 - .L_0)
	.align		4
.L_0:
        /*0004*/ 	.word	index@(triton_per_fused_mean_mul_sigmoid_34)
        /*0008*/ 	.word	0x0000000c


	//----- nvinfo : EIATTR_MIN_STACK_SIZE
	.align		4
.L_1:
        /*000c*/ 	.byte	0x04, 0x12
        /*000e*/ 	.short	(.L_3 - .L_2)
	.align		4
.L_2:
        /*0010*/ 	.word	index@(triton_per_fused_mean_mul_sigmoid_34)
        /*0014*/ 	.word	0x00000000


	//----- nvinfo : EIATTR_FRAME_SIZE
	.align		4
.L_3:
        /*0018*/ 	.byte	0x04, 0x11
        /*001a*/ 	.short	(.L_5 - .L_4)
	.align		4
.L_4:
        /*001c*/ 	.word	index@(triton_per_fused_mean_mul_sigmoid_34)
        /*0020*/ 	.word	0x00000000


	//----- nvinfo : EIATTR_MIN_STACK_SIZE
	.align		4
.L_5:
        /*0024*/ 	.byte	0x04, 0x12
        /*0026*/ 	.short	(.L_7 - .L_6)
	.align		4
.L_6:
        /*0028*/ 	.word	index@(triton_per_fused_mean_mul_sigmoid_34)
        /*002c*/ 	.word	0x00000000
.L_7:


//--------------------- .nv.info.triton_per_fused_mean_mul_sigmoid_34 --------------------------
	.section	.nv.info.triton_per_fused_mean_mul_sigmoid_34,"",@"SHT_CUDA_INFO"
	.sectionflags	@""
	.align	4


	//----- nvinfo : EIATTR_CUDA_API_VERSION
	.align		4
        /*0000*/ 	.byte	0x04, 0x37
        /*0002*/ 	.short	(.L_9 - .L_8)
.L_8:
        /*0004*/ 	.word	0x0000007c


	//----- nvinfo : EIATTR_KPARAM_INFO
	.align		4
.L_9:
        /*0008*/ 	.byte	0x04, 0x17
        /*000a*/ 	.short	(.L_11 - .L_10)
.L_10:
        /*000c*/ 	.word	0x00000000
        /*0010*/ 	.short	0x0003
        /*0012*/ 	.short	0x0014
        /*0014*/ 	.byte	0x00, 0xf0, 0x11, 0x00


	//----- nvinfo : EIATTR_KPARAM_INFO
	.align		4
.L_11:
        /*0018*/ 	.byte	0x04, 0x17
        /*001a*/ 	.short	(.L_13 - .L_12)
.L_12:
        /*001c*/ 	.word	0x00000000
        /*0020*/ 	.short	0x0002
        /*0022*/ 	.short	0x0010
        /*0024*/ 	.byte	0x00, 0xf0, 0x11, 0x00


	//----- nvinfo : EIATTR_KPARAM_INFO
	.align		4
.L_13:
        /*0028*/ 	.byte	0x04, 0x17
        /*002a*/ 	.short	(.L_15 - .L_14)
.L_14:
        /*002c*/ 	.word	0x00000000
        /*0030*/ 	.short	0x0001
        /*0032*/ 	.short	0x0008
        /*0034*/ 	.byte	0x00, 0xf4, 0x21, 0x00


	//----- nvinfo : EIATTR_KPARAM_INFO
	.align		4
.L_15:
        /*0038*/ 	.byte	0x04, 0x17
        /*003a*/ 	.short	(.L_17 - .L_16)
.L_16:
        /*003c*/ 	.word	0x00000000
        /*0040*/ 	.short	0x0000
        /*0042*/ 	.short	0x0000
        /*0044*/ 	.byte	0x00, 0xf4, 0x21, 0x00


	//----- nvinfo : EIATTR_SPARSE_MMA_MASK
	.align		4
.L_17:
        /*0048*/ 	.byte	0x03, 0x50
        /*004a*/ 	.short	0x0000


	//----- nvinfo : EIATTR_MAXREG_COUNT
	.align		4
        /*004c*/ 	.byte	0x03, 0x1b
        /*004e*/ 	.short	0x00ff


	//----- nvinfo : EIATTR_COOP_GROUP_MASK_REGIDS
	.align		4
        /*0050*/ 	.byte	0x04, 0x29
        /*0052*/ 	.short	(.L_19 - .L_18)


	//   ....[0]....
.L_18:
        /*0054*/ 	.word	0xffffffff


	//   ....[1]....
        /*0058*/ 	.word	0xffffffff


	//   ....[2]....
        /*005c*/ 	.word	0xffffffff


	//   ....[3]....
        /*0060*/ 	.word	0xffffffff


	//----- nvinfo : EIATTR_COOP_GROUP_INSTR_OFFSETS
	.align		4
.L_19:
        /*0064*/ 	.byte	0x04, 0x28
        /*0066*/ 	.short	(.L_21 - .L_20)


	//   ....[0]....
.L_20:
        /*0068*/ 	.word	0x00000220


	//   ....[1]....
        /*006c*/ 	.word	0x00000250


	//   ....[2]....
        /*0070*/ 	.word	0x00000270


	//   ....[3]....
        /*0074*/ 	.word	0x000002a0


	//----- nvinfo : EIATTR_EXIT_INSTR_OFFSETS
	.align		4
.L_21:
        /*0078*/ 	.byte	0x04, 0x1c
        /*007a*/ 	.short	(.L_23 - .L_22)


	//   ....[0]....
.L_22:
        /*007c*/ 	.word	0x000002d0


	//   ....[1]....
        /*0080*/ 	.word	0x00000300


	//----- nvinfo : EIATTR_REQNTID
	.align		4
.L_23:
        /*0084*/ 	.byte	0x04, 0x10
        /*0086*/ 	.short	(.L_25 - .L_24)
.L_24:
        /*0088*/ 	.word	0x00000040
        /*008c*/ 	.word	0x00000001
        /*0090*/ 	.word	0x00000001


	//----- nvinfo : EIATTR_CBANK_PARAM_SIZE
	.align		4
.L_25:
        /*0094*/ 	.byte	0x03, 0x19
        /*0096*/ 	.short	0x0018


	//----- nvinfo : EIATTR_PARAM_CBANK
	.align		4
        /*0098*/ 	.byte	0x04, 0x0a
        /*009a*/ 	.short	(.L_27 - .L_26)
	.align		4
.L_26:
        /*009c*/ 	.word	index@(.nv.constant0.triton_per_fused_mean_mul_sigmoid_34)
        /*00a0*/ 	.short	0x0210
        /*00a2*/ 	.short	0x0018


	//----- nvinfo : EIATTR_SW_WAR
	.align		4
.L_27:
        /*00a4*/ 	.byte	0x04, 0x36
        /*00a6*/ 	.short	(.L_29 - .L_28)
.L_28:
        /*00a8*/ 	.word	0x00000008
.L_29:


//--------------------- .nv.callgraph             --------------------------
	.section	.nv.callgraph,"",@"SHT_CUDA_CALLGRAPH"
	.align	4
	.sectionentsize	8
	.align		4
        /*0000*/ 	.word	0x00000000
	.align		4
        /*0004*/ 	.word	0xffffffff
	.align		4
        /*0008*/ 	.word	0x00000000
	.align		4
        /*000c*/ 	.word	0xfffffffe
	.align		4
        /*0010*/ 	.word	0x00000000
	.align		4
        /*0014*/ 	.word	0xfffffffd
	.align		4
        /*0018*/ 	.word	0x00000000
	.align		4
        /*001c*/ 	.word	0xfffffffc


//--------------------- .text.triton_per_fused_mean_mul_sigmoid_34 --------------------------
	.section	.text.triton_per_fused_mean_mul_sigmoid_34,"ax",@progbits
	.sectionflags	@"SHF_BARRIERS=1"
	.align	128
        .global         triton_per_fused_mean_mul_sigmoid_34
        .type           triton_per_fused_mean_mul_sigmoid_34,@function
        .size           triton_per_fused_mean_mul_sigmoid_34,(.L_x_1 - triton_per_fused_mean_mul_sigmoid_34)
        .other          triton_per_fused_mean_mul_sigmoid_34,@"STO_CUDA_ENTRY STV_DEFAULT"
triton_per_fused_mean_mul_sigmoid_34:
.text.triton_per_fused_mean_mul_sigmoid_34:
[----:B------:R-:W0:Y:S02]  /*0000*/  LDC R1, c[0x0][0x28] ;  /* 0x00000a00ff017b82 */ /* 0x000e240000000800 */
[----:B------:R-:W1:Y:S01]  /*0010*/  S2R R0, SR_CTAID.X ;  /* 0x0000000000007919 */ /* 0x000e620000002500 */
[----:B------:R-:W2:Y:S01]  /*0020*/  LDC.64 R2, c[0x0][0x218] ;  /* 0x00008600ff027b82 */ /* 0x000ea20000000a00 */
[----:B------:R-:W-:Y:S01]  /*0030*/  ULDC.64 UR4, c[0x0][0x208] ;  /* 0x0000820000047ab9 */ /* 0x000fe20000000a00 */
[----:B------:R-:W3:Y:S01]  /*0040*/  S2R R8, SR_TID.X ;  /* 0x0000000000087919 */ /* 0x000ee20000002100 */
[C---:B-1----:R-:W-:Y:S01]  /*0050*/  IMAD.HI R4, R0.reuse, 0x3e0f83e1, RZ ;  /* 0x3e0f83e100047827 */ /* 0x042fe200078e02ff */
[----:B------:R-:W-:-:S04]  /*0060*/  ISETP.GE.AND P0, PT, R0, 0x1080, PT ;  /* 0x000010800000780c */ /* 0x000fc80003f06270 */
[----:B------:R-:W-:-:S04]  /*0070*/  SHF.R.U32.HI R5, RZ, 0x1f, R4 ;  /* 0x0000001fff057819 */ /* 0x000fc80000011604 */
[----:B------:R-:W-:Y:S02]  /*0080*/  LEA.HI.SX32 R5, R4, R5, 0x18 ;  /* 0x0000000504057211 */ /* 0x000fe400078fc2ff */
[----:B---3--:R-:W-:-:S03]  /*0090*/  LOP3.LUT R4, R8, 0xf, RZ, 0xc0, !PT ;  /* 0x0000000f08047812 */ /* 0x008fc600078ec0ff */
[----:B------:R-:W-:-:S04]  /*00a0*/  IMAD R7, R5, -0x420, R0 ;  /* 0xfffffbe005077824 */ /* 0x000fc800078e0200 */
[----:B------:R-:W-:-:S04]  /*00b0*/  IMAD R4, R4, 0x420, R7 ;  /* 0x0000042004047824 */ /* 0x000fc800078e0207 */
[----:B------:R-:W-:Y:S01]  /*00c0*/  IMAD R5, R5, 0x4200, R4 ;  /* 0x0000420005057824 */ /* 0x000fe200078e0204 */
[----:B------:R-:W-:-:S03]  /*00d0*/  HFMA2.MMA R4, -RZ, RZ, 0, 0 ;  /* 0x00000000ff047435 */ /* 0x000fc600000001ff */
[----:B--2---:R-:W-:-:S07]  /*00e0*/  IMAD.WIDE R2, R5, 0x4, R2 ;  /* 0x0000000405027825 */ /* 0x004fce00078e0202 */
[----:B------:R1:W2:Y:S02]  /*00f0*/  @!P0 LDG.E R4, desc[UR4][R2.64] ;  /* 0x0000000402048981 */ /* 0x0002a4000c1e1900 */
[----:B-1----:R-:W-:Y:S01]  /*0100*/  MOV R3, 0x3e800000 ;  /* 0x3e80000000037802 */ /* 0x002fe20000000f00 */
[----:B------:R-:W-:Y:S01]  /*0110*/  BAR.SYNC.DEFER_BLOCKING 0x0 ;  /* 0x0000000000007b1d */ /* 0x000fe20000010000 */
[----:B--2---:R-:W-:-:S05]  /*0120*/  SEL R4, R4, RZ, !P0 ;  /* 0x000000ff04047207 */ /* 0x004fca0004000000 */
[----:B------:R-:W-:-:S04]  /*0130*/  FADD R5, RZ, -R4 ;  /* 0x80000004ff057221 */ /* 0x000fc80000000000 */
[----:B------:R-:W-:-:S05]  /*0140*/  FMUL R5, R5, 1.4426950216293334961 ;  /* 0x3fb8aa3b05057820 */ /* 0x000fca0000400000 */
[----:B------:R-:W-:-:S13]  /*0150*/  FSETP.GEU.AND P1, PT, R5, -126, PT ;  /* 0xc2fc00000500780b */ /* 0x000fda0003f2e000 */
[----:B------:R-:W-:-:S04]  /*0160*/  @!P1 FMUL R5, R5, 0.5 ;  /* 0x3f00000005059820 */ /* 0x000fc80000400000 */
[----:B------:R-:W1:Y:S02]  /*0170*/  MUFU.EX2 R6, R5 ;  /* 0x0000000500067308 */ /* 0x000e640000000800 */
[----:B-1----:R-:W-:-:S04]  /*0180*/  @!P1 FMUL R6, R6, R6 ;  /* 0x0000000606069220 */ /* 0x002fc80000400000 */
[----:B------:R-:W-:-:S05]  /*0190*/  FADD R6, R6, 1 ;  /* 0x3f80000006067421 */ /* 0x000fca0000000000 */
[----:B------:R-:W-:-:S04]  /*01a0*/  FSETP.GT.AND P1, PT, R6, 8.50705917302346158658e+37, PT ;  /* 0x7e8000000600780b */ /* 0x000fc80003f24000 */
[----:B------:R-:W-:-:S09]  /*01b0*/  FSEL R3, R3, 1, P1 ;  /* 0x3f80000003037808 */ /* 0x000fd20000800000 */
[----:B------:R-:W-:-:S06]  /*01c0*/  @P1 FMUL R6, R6, 0.25 ;  /* 0x3e80000006061820 */ /* 0x000fcc0000400000 */
[----:B------:R-:W1:Y:S02]  /*01d0*/  MUFU.RCP R6, R6 ;  /* 0x0000000600067308 */ /* 0x000e640000001000 */
[----:B-1----:R-:W-:-:S04]  /*01e0*/  FMUL R3, R6, R3 ;  /* 0x0000000306037220 */ /* 0x002fc80000400000 */
[----:B------:R-:W-:-:S05]  /*01f0*/  FMUL R3, R4, R3 ;  /* 0x0000000304037220 */ /* 0x000fca0000400000 */
[----:B------:R-:W-:Y:S02]  /*0200*/  FSEL R4, R3, RZ, !P0 ;  /* 0x000000ff03047208 */ /* 0x000fe40004000000 */
[----:B------:R-:W-:-:S03]  /*0210*/  LOP3.LUT P0, RZ, R8, 0x3f, RZ, 0xc0, !PT ;  /* 0x0000003f08ff7812 */ /* 0x000fc6000780c0ff */
[----:B------:R-:W1:Y:S01]  /*0220*/  SHFL.BFLY PT, R3, R4, 0x8, 0x1f ;  /* 0x0d001f0004037f89 */ /* 0x000e6200000e0000 */
[----:B------:R-:W-:Y:S01]  /*0230*/  ISETP.LT.AND P0, PT, R0, 0x1080, !P0 ;  /* 0x000010800000780c */ /* 0x000fe20004701270 */
[----:B-1----:R-:W-:-:S05]  /*0240*/  FADD R5, R4, R3 ;  /* 0x0000000304057221 */ /* 0x002fca0000000000 */
[----:B------:R-:W1:Y:S02]  /*0250*/  SHFL.BFLY PT, R2, R5, 0x4, 0x1f ;  /* 0x0c801f0005027f89 */ /* 0x000e6400000e0000 */
[----:B-1----:R-:W-:-:S05]  /*0260*/  FADD R7, R5, R2 ;  /* 0x0000000205077221 */ /* 0x002fca0000000000 */
[----:B------:R-:W1:Y:S02]  /*0270*/  SHFL.BFLY PT, R2, R7, 0x2, 0x1f ;  /* 0x0c401f0007027f89 */ /* 0x000e6400000e0000 */
[----:B-1----:R-:W-:Y:S02]  /*0280*/  FADD R6, R7, R2 ;  /* 0x0000000207067221 */ /* 0x002fe40000000000 */
[----:B------:R-:W1:Y:S03]  /*0290*/  LDC.64 R2, c[0x0][0x210] ;  /* 0x00008400ff027b82 */ /* 0x000e660000000a00 */
[----:B------:R-:W2:Y:S01]  /*02a0*/  SHFL.BFLY PT, R9, R6, 0x1, 0x1f ;  /* 0x0c201f0006097f89 */ /* 0x000ea200000e0000 */
[----:B-1----:R-:W-:-:S04]  /*02b0*/  IMAD.WIDE R2, R0, 0x4, R2 ;  /* 0x0000000400027825 */ /* 0x002fc800078e0202 */
[----:B--2---:R-:W-:Y:S01]  /*02c0*/  FADD R9, R6, R9 ;  /* 0x0000000906097221 */ /* 0x004fe20000000000 */
[----:B------:R-:W-:Y:S06]  /*02d0*/  @!P0 EXIT ;  /* 0x000000000000894d */ /* 0x000fec0003800000 */
[----:B------:R-:W-:-:S05]  /*02e0*/  FMUL R9, R9, 0.0625 ;  /* 0x3d80000009097820 */ /* 0x000fca0000400000 */
[----:B------:R-:W-:Y:S01]  /*02f0*/  STG.E desc[UR4][R2.64], R9 ;  /* 0x0000000902007986 */ /* 0x000fe2000c101904 */
[----:B------:R-:W-:Y:S05]  /*0300*/  EXIT ;  /* 0x000000000000794d */ /* 0x000fea0003800000 */
.L_x_0:
[----:B------:R-:W-:-:S00]  /*0310*/  BRA `(.L_x_0) ;  /* 0xfffffffc00fc7947 */ /* 0x000fc0000383ffff */
[----:B------:R-:W-:-:S00]  /*0320*/  NOP ;  /* 0x0000000000007918 */ /* 0x000fc00000000000 */
        /* <DEDUP_REMOVED lines=13> */
.L_x_1:


//--------------------- .nv.constant0.triton_per_fused_mean_mul_sigmoid_34 --------------------------
	.section	.nv.constant0.triton_per_fused_mean_mul_sigmoid_34,"a",@progbits
	.sectionflags	@""
	.align	4
.nv.constant0.triton_per_fused_mean_mul_sigmoid_34:
	.zero		552
